//
// Generated by NVIDIA NVVM Compiler
//
// Compiler Build ID: CL-36424714
// Cuda compilation tools, release 13.0, V13.0.88
// Based on NVVM 20.0.0
//

.version 9.0
.target sm_100
.address_size 64

	// .globl	_Z10bfs_kernel8CSRGraphPjS0_S0_jS0_j
// _ZZ10bfs_kernel8CSRGraphPjS0_S0_jS0_jE14currFrontier_s has been demoted
// _ZZ10bfs_kernel8CSRGraphPjS0_S0_jS0_jE17numCurrFrontier_s has been demoted
// _ZZ10bfs_kernel8CSRGraphPjS0_S0_jS0_jE20currFrontierStartIdx has been demoted

.visible .entry _Z10bfs_kernel8CSRGraphPjS0_S0_jS0_j(
	.param .align 8 .b8 _Z10bfs_kernel8CSRGraphPjS0_S0_jS0_j_param_0[24],
	.param .u64 .ptr .align 1 _Z10bfs_kernel8CSRGraphPjS0_S0_jS0_j_param_1,
	.param .u64 .ptr .align 1 _Z10bfs_kernel8CSRGraphPjS0_S0_jS0_j_param_2,
	.param .u64 .ptr .align 1 _Z10bfs_kernel8CSRGraphPjS0_S0_jS0_j_param_3,
	.param .u32 _Z10bfs_kernel8CSRGraphPjS0_S0_jS0_j_param_4,
	.param .u64 .ptr .align 1 _Z10bfs_kernel8CSRGraphPjS0_S0_jS0_j_param_5,
	.param .u32 _Z10bfs_kernel8CSRGraphPjS0_S0_jS0_j_param_6
)
{
	.reg .pred 	%p<10>;
	.reg .b32 	%r<36>;
	.reg .b64 	%rd<27>;
	// demoted variable
	.shared .align 4 .b8 _ZZ10bfs_kernel8CSRGraphPjS0_S0_jS0_jE14currFrontier_s[512];
	// demoted variable
	.shared .align 4 .u32 _ZZ10bfs_kernel8CSRGraphPjS0_S0_jS0_jE17numCurrFrontier_s;
	// demoted variable
	.shared .align 4 .u32 _ZZ10bfs_kernel8CSRGraphPjS0_S0_jS0_jE20currFrontierStartIdx;
	ld.param.u64 	%rd3, [_Z10bfs_kernel8CSRGraphPjS0_S0_jS0_j_param_0];
	ld.param.u64 	%rd4, [_Z10bfs_kernel8CSRGraphPjS0_S0_jS0_j_param_0+8];
	ld.param.u64 	%rd8, [_Z10bfs_kernel8CSRGraphPjS0_S0_jS0_j_param_1];
	ld.param.u64 	%rd9, [_Z10bfs_kernel8CSRGraphPjS0_S0_jS0_j_param_2];
	ld.param.u64 	%rd10, [_Z10bfs_kernel8CSRGraphPjS0_S0_jS0_j_param_3];
	ld.param.u32 	%r13, [_Z10bfs_kernel8CSRGraphPjS0_S0_jS0_j_param_4];
	ld.param.u64 	%rd11, [_Z10bfs_kernel8CSRGraphPjS0_S0_jS0_j_param_5];
	ld.param.u32 	%r14, [_Z10bfs_kernel8CSRGraphPjS0_S0_jS0_j_param_6];
	cvta.to.global.u64 	%rd1, %rd10;
	cvta.to.global.u64 	%rd2, %rd11;
	mov.u32 	%r35, %tid.x;
	setp.ne.s32 	%p1, %r35, 0;
	@%p1 bra 	$L__BB0_2;
	mov.b32 	%r15, 0;
	st.shared.u32 	[_ZZ10bfs_kernel8CSRGraphPjS0_S0_jS0_jE17numCurrFrontier_s], %r15;
$L__BB0_2:
	bar.sync 	0;
	mov.u32 	%r16, %ctaid.x;
	mov.u32 	%r2, %ntid.x;
	mad.lo.s32 	%r3, %r16, %r2, %r35;
	setp.ge.u32 	%p2, %r3, %r13;
	@%p2 bra 	$L__BB0_10;
	cvta.to.global.u64 	%rd12, %rd3;
	cvta.to.global.u64 	%rd13, %rd9;
	mul.wide.u32 	%rd14, %r3, 4;
	add.s64 	%rd15, %rd13, %rd14;
	ld.global.u32 	%r17, [%rd15];
	mul.wide.u32 	%rd16, %r17, 4;
	add.s64 	%rd17, %rd12, %rd16;
	ld.global.u32 	%r34, [%rd17];
	add.s32 	%r18, %r17, 1;
	mul.wide.u32 	%rd18, %r18, 4;
	add.s64 	%rd5, %rd12, %rd18;
	ld.global.u32 	%r19, [%rd5];
	setp.ge.u32 	%p3, %r34, %r19;
	@%p3 bra 	$L__BB0_10;
	cvta.to.global.u64 	%rd6, %rd4;
	cvta.to.global.u64 	%rd7, %rd8;
$L__BB0_5:
	mul.wide.u32 	%rd19, %r34, 4;
	add.s64 	%rd20, %rd6, %rd19;
	ld.global.u32 	%r6, [%rd20];
	mul.wide.u32 	%rd21, %r6, 4;
	add.s64 	%rd22, %rd7, %rd21;
	atom.relaxed.global.cas.b32 	%r20, [%rd22], -1, %r14;
	setp.ne.s32 	%p4, %r20, -1;
	@%p4 bra 	$L__BB0_9;
	atom.shared.add.u32 	%r7, [_ZZ10bfs_kernel8CSRGraphPjS0_S0_jS0_jE17numCurrFrontier_s], 1;
	setp.gt.u32 	%p5, %r7, 127;
	@%p5 bra 	$L__BB0_8;
	shl.b32 	%r23, %r7, 2;
	mov.u32 	%r24, _ZZ10bfs_kernel8CSRGraphPjS0_S0_jS0_jE14currFrontier_s;
	add.s32 	%r25, %r24, %r23;
	st.shared.u32 	[%r25], %r6;
	bra.uni 	$L__BB0_9;
$L__BB0_8:
	mov.b32 	%r21, 128;
	st.shared.u32 	[_ZZ10bfs_kernel8CSRGraphPjS0_S0_jS0_jE17numCurrFrontier_s], %r21;
	atom.global.add.u32 	%r22, [%rd2], 1;
	mul.wide.u32 	%rd23, %r22, 4;
	add.s64 	%rd24, %rd1, %rd23;
	st.global.u32 	[%rd24], %r6;
$L__BB0_9:
	add.s32 	%r34, %r34, 1;
	ld.global.u32 	%r26, [%rd5];
	setp.lt.u32 	%p6, %r34, %r26;
	@%p6 bra 	$L__BB0_5;
$L__BB0_10:
	setp.ne.s32 	%p7, %r35, 0;
	bar.sync 	0;
	@%p7 bra 	$L__BB0_12;
	ld.shared.u32 	%r27, [_ZZ10bfs_kernel8CSRGraphPjS0_S0_jS0_jE17numCurrFrontier_s];
	atom.global.add.u32 	%r28, [%rd2], %r27;
	st.shared.u32 	[_ZZ10bfs_kernel8CSRGraphPjS0_S0_jS0_jE20currFrontierStartIdx], %r28;
$L__BB0_12:
	bar.sync 	0;
	ld.shared.u32 	%r9, [_ZZ10bfs_kernel8CSRGraphPjS0_S0_jS0_jE17numCurrFrontier_s];
	setp.ge.u32 	%p8, %r35, %r9;
	@%p8 bra 	$L__BB0_15;
	ld.shared.u32 	%r10, [_ZZ10bfs_kernel8CSRGraphPjS0_S0_jS0_jE20currFrontierStartIdx];
	mov.u32 	%r31, _ZZ10bfs_kernel8CSRGraphPjS0_S0_jS0_jE14currFrontier_s;
$L__BB0_14:
	add.s32 	%r29, %r10, %r35;
	shl.b32 	%r30, %r35, 2;
	add.s32 	%r32, %r31, %r30;
	ld.shared.u32 	%r33, [%r32];
	mul.wide.u32 	%rd25, %r29, 4;
	add.s64 	%rd26, %rd1, %rd25;
	st.global.u32 	[%rd26], %r33;
	add.s32 	%r35, %r35, %r2;
	setp.lt.u32 	%p9, %r35, %r9;
	@%p9 bra 	$L__BB0_14;
$L__BB0_15:
	ret;

}


// ===== COMPILED SASS (sm_100) =====

	.target	sm_100

	.elftype	@"ET_EXEC"


//--------------------- .note.nv.tkinfo           --------------------------
	.section	.note.nv.tkinfo,"",@"SHT_NOTE"
	.sectionflags	@"SHF_NOTE_NV_TKINFO"
	.tkinfo
        /*0018*/ 	.word	0x00000002
        /*0030*/ 	.string	""
        /*0030*/ 	.string	"ptxas"
        /*0030*/ 	.string	"Cuda compilation tools, release 13.0, V13.0.88"
        /*0030*/ 	.string	"Build cuda_13.0.r13.0/compiler.36424714_0"
        /*0030*/ 	.string	"-arch sm_100 -m 64 "



//--------------------- .note.nv.cuinfo           --------------------------
	.section	.note.nv.cuinfo,"",@"SHT_NOTE"
	.sectionflags	@"SHF_NOTE_NV_CUINFO"
        /*0018*/ 	.short	0x0002
        /*001a*/ 	.short	0x0064
        /*001c*/ 	.short	0x0082
	.zero		2


//--------------------- .nv.info                  --------------------------
	.section	.nv.info,"",@"SHT_CUDA_INFO"
	.align	4


	//----- nvinfo : EIATTR_REGCOUNT
	.align		4
        /*0000*/ 	.byte	0x04, 0x2f
        /*0002*/ 	.short	(.L_1 - .L_0)
	.align		4
.L_0:
        /*0004*/ 	.word	index@(_Z10bfs_kernel8CSRGraphPjS0_S0_jS0_j)
        /*0008*/ 	.word	0x0000001e


	//----- nvinfo : EIATTR_FRAME_SIZE
	.align		4
.L_1:
        /*000c*/ 	.byte	0x04, 0x11
        /*000e*/ 	.short	(.L_3 - .L_2)
	.align		4
.L_2:
        /*0010*/ 	.word	index@(_Z10bfs_kernel8CSRGraphPjS0_S0_jS0_j)
        /*0014*/ 	.word	0x00000000


	//----- nvinfo : EIATTR_MIN_STACK_SIZE
	.align		4
.L_3:
        /*0018*/ 	.byte	0x04, 0x12
        /*001a*/ 	.short	(.L_5 - .L_4)
	.align		4
.L_4:
        /*001c*/ 	.word	index@(_Z10bfs_kernel8CSRGraphPjS0_S0_jS0_j)
        /*0020*/ 	.word	0x00000000
.L_5:


//--------------------- .nv.compat                --------------------------
	.section	.nv.compat,"",@"SHT_CUDA_COMPAT_INFO"
	.align	4
        /*0000*/ 	.byte	0x02, 0x09, 0x00, 0x00, 0x02, 0x02, 0x01, 0x00, 0x02, 0x05, 0x05, 0x00, 0x03, 0x07, 0x01, 0x01
        /*0010*/ 	.byte	0x02, 0x03, 0x00, 0x00, 0x02, 0x06, 0x01, 0x00, 0x04, 0x0b, 0x08, 0x00, 0x09, 0x00, 0x00, 0x00
        /*0020*/ 	.byte	0x00, 0x00, 0x00, 0x00


//--------------------- .nv.info._Z10bfs_kernel8CSRGraphPjS0_S0_jS0_j --------------------------
	.section	.nv.info._Z10bfs_kernel8CSRGraphPjS0_S0_jS0_j,"",@"SHT_CUDA_INFO"
	.sectionflags	@""
	.align	4


	//----- nvinfo : EIATTR_CUDA_API_VERSION
	.align		4
        /*0000*/ 	.byte	0x04, 0x37
        /*0002*/ 	.short	(.L_7 - .L_6)
.L_6:
        /*0004*/ 	.word	0x00000082


	//----- nvinfo : EIATTR_KPARAM_INFO
	.align		4
.L_7:
        /*0008*/ 	.byte	0x04, 0x17
        /*000a*/ 	.short	(.L_9 - .L_8)
.L_8:
        /*000c*/ 	.word	0x00000000
        /*0010*/ 	.short	0x0006
        /*0012*/ 	.short	0x0040
        /*0014*/ 	.byte	0x00, 0xf0, 0x11, 0x00


	//----- nvinfo : EIATTR_KPARAM_INFO
	.align		4
.L_9:
        /*0018*/ 	.byte	0x04, 0x17
        /*001a*/ 	.short	(.L_11 - .L_10)
.L_10:
        /*001c*/ 	.word	0x00000000
        /*0020*/ 	.short	0x0005
        /*0022*/ 	.short	0x0038
        /*0024*/ 	.byte	0x00, 0xf5, 0x21, 0x00


	//----- nvinfo : EIATTR_KPARAM_INFO
	.align		4
.L_11:
        /*0028*/ 	.byte	0x04, 0x17
        /*002a*/ 	.short	(.L_13 - .L_12)
.L_12:
        /*002c*/ 	.word	0x00000000
        /*0030*/ 	.short	0x0004
        /*0032*/ 	.short	0x0030
        /*0034*/ 	.byte	0x00, 0xf0, 0x11, 0x00


	//----- nvinfo : EIATTR_KPARAM_INFO
	.align		4
.L_13:
        /*0038*/ 	.byte	0x04, 0x17
        /*003a*/ 	.short	(.L_15 - .L_14)
.L_14:
        /*003c*/ 	.word	0x00000000
        /*0040*/ 	.short	0x0003
        /*0042*/ 	.short	0x0028
        /*0044*/ 	.byte	0x00, 0xf5, 0x21, 0x00


	//----- nvinfo : EIATTR_KPARAM_INFO
	.align		4
.L_15:
        /*0048*/ 	.byte	0x04, 0x17
        /*004a*/ 	.short	(.L_17 - .L_16)
.L_16:
        /*004c*/ 	.word	0x00000000
        /*0050*/ 	.short	0x0002
        /*0052*/ 	.short	0x0020
        /*0054*/ 	.byte	0x00, 0xf5, 0x21, 0x00


	//----- nvinfo : EIATTR_KPARAM_INFO
	.align		4
.L_17:
        /*0058*/ 	.byte	0x04, 0x17
        /*005a*/ 	.short	(.L_19 - .L_18)
.L_18:
        /*005c*/ 	.word	0x00000000
        /*0060*/ 	.short	0x0001
        /*0062*/ 	.short	0x0018
        /*0064*/ 	.byte	0x00, 0xf5, 0x21, 0x00


	//----- nvinfo : EIATTR_KPARAM_INFO
	.align		4
.L_19:
        /*0068*/ 	.byte	0x04, 0x17
        /*006a*/ 	.short	(.L_21 - .L_20)
.L_20:
        /*006c*/ 	.word	0x00000000
        /*0070*/ 	.short	0x0000
        /*0072*/ 	.short	0x0000
        /*0074*/ 	.byte	0x00, 0xf0, 0x61, 0x00


	//----- nvinfo : EIATTR_SPARSE_MMA_MASK
	.align		4
.L_21:
        /*0078*/ 	.byte	0x03, 0x50
        /*007a*/ 	.short	0x0000


	//----- nvinfo : EIATTR_MAXREG_COUNT
	.align		4
        /*007c*/ 	.byte	0x03, 0x1b
        /*007e*/ 	.short	0x00ff


	//----- nvinfo : EIATTR_NUM_BARRIERS
	.align		4
        /*0080*/ 	.byte	0x02, 0x4c
        /*0082*/ 	.byte	0x01
	.zero		1


	//----- nvinfo : EIATTR_MERCURY_ISA_VERSION
	.align		4
        /*0084*/ 	.byte	0x03, 0x5f
        /*0086*/ 	.short	0x0101


	//----- nvinfo : EIATTR_INT_WARP_WIDE_INSTR_OFFSETS
	.align		4
        /*0088*/ 	.byte	0x04, 0x31
        /*008a*/ 	.short	(.L_23 - .L_22)


	//   ....[0]....
.L_22:
        /*008c*/ 	.word	0x00000280


	//   ....[1]....
        /*0090*/ 	.word	0x00000340


	//   ....[2]....
        /*0094*/ 	.word	0x000003b0


	//   ....[3]....
        /*0098*/ 	.word	0x00000460


	//   ....[4]....
        /*009c*/ 	.word	0x00000590


	//   ....[5]....
        /*00a0*/ 	.word	0x00000630


	//----- nvinfo : EIATTR_VRC_CTA_INIT_COUNT
	.align		4
.L_23:
        /*00a4*/ 	.byte	0x02, 0x4a
	.zero		1
	.zero		1


	//----- nvinfo : EIATTR_EXIT_INSTR_OFFSETS
	.align		4
        /*00a8*/ 	.byte	0x04, 0x1c
        /*00aa*/ 	.short	(.L_25 - .L_24)


	//   ....[0]....
.L_24:
        /*00ac*/ 	.word	0x000006d0


	//   ....[1]....
        /*00b0*/ 	.word	0x00000770


	//----- nvinfo : EIATTR_CRS_STACK_SIZE
	.align		4
.L_25:
        /*00b4*/ 	.byte	0x04, 0x1e
        /*00b6*/ 	.short	(.L_27 - .L_26)
.L_26:
        /*00b8*/ 	.word	0x00000000


	//----- nvinfo : EIATTR_CBANK_PARAM_SIZE
	.align		4
.L_27:
        /*00bc*/ 	.byte	0x03, 0x19
        /*00be*/ 	.short	0x0044


	//----- nvinfo : EIATTR_PARAM_CBANK
	.align		4
        /*00c0*/ 	.byte	0x04, 0x0a
        /*00c2*/ 	.short	(.L_29 - .L_28)
	.align		4
.L_28:
        /*00c4*/ 	.word	index@(.nv.constant0._Z10bfs_kernel8CSRGraphPjS0_S0_jS0_j)
        /*00c8*/ 	.short	0x0380
        /*00ca*/ 	.short	0x0044


	//----- nvinfo : EIATTR_SW_WAR
	.align		4
.L_29:
        /*00cc*/ 	.byte	0x04, 0x36
        /*00ce*/ 	.short	(.L_31 - .L_30)
.L_30:
        /*00d0*/ 	.word	0x00000008
.L_31:


//--------------------- .nv.callgraph             --------------------------
	.section	.nv.callgraph,"",@"SHT_CUDA_CALLGRAPH"
	.align	4
	.sectionentsize	8
	.align		4
        /*0000*/ 	.word	0x00000000
	.align		4
        /*0004*/ 	.word	0xffffffff
	.align		4
        /*0008*/ 	.word	0x00000000
	.align		4
        /*000c*/ 	.word	0xfffffffe
	.align		4
        /*0010*/ 	.word	0x00000000
	.align		4
        /*0014*/ 	.word	0xfffffffd
	.align		4
        /*0018*/ 	.word	0x00000000
	.align		4
        /*001c*/ 	.word	0xfffffffc


//--------------------- .text._Z10bfs_kernel8CSRGraphPjS0_S0_jS0_j --------------------------
	.section	.text._Z10bfs_kernel8CSRGraphPjS0_S0_jS0_j,"ax",@progbits
	.align	128
        .global         _Z10bfs_kernel8CSRGraphPjS0_S0_jS0_j
        .type           _Z10bfs_kernel8CSRGraphPjS0_S0_jS0_j,@function
        .size           _Z10bfs_kernel8CSRGraphPjS0_S0_jS0_j,(.L_x_9 - _Z10bfs_kernel8CSRGraphPjS0_S0_jS0_j)
        .other          _Z10bfs_kernel8CSRGraphPjS0_S0_jS0_j,@"STO_CUDA_ENTRY STV_DEFAULT"
_Z10bfs_kernel8CSRGraphPjS0_S0_jS0_j:
.text._Z10bfs_kernel8CSRGraphPjS0_S0_jS0_j:
[----:B------:R-:W-:Y:S01]  /*0000*/  LDC R1, c[0x0][0x37c] ;  /* 0x0000df00ff017b82 */ /* 0x000fe20000000800 */
[----:B------:R-:W0:Y:S07]  /*0010*/  S2R R11, SR_TID.X ;  /* 0x00000000000b7919 */ /* 0x000e2e0000002100 */
[----:B------:R-:W1:Y:S01]  /*0020*/  S2UR UR4, SR_CTAID.X ;  /* 0x00000000000479c3 */ /* 0x000e620000002500 */
[----:B------:R-:W2:Y:S01]  /*0030*/  LDCU UR5, c[0x0][0x3b0] ;  /* 0x00007600ff0577ac */ /* 0x000ea20008000800 */
[----:B------:R-:W-:Y:S01]  /*0040*/  BSSY.RECONVERGENT B0, `(.L_x_0) ;  /* 0x000004b000007945 */ /* 0x000fe20003800200 */
[----:B------:R-:W3:Y:S05]  /*0050*/  LDCU.64 UR6, c[0x0][0x358] ;  /* 0x00006b00ff0677ac */ /* 0x000eea0008000a00 */
[----:B------:R-:W1:Y:S01]  /*0060*/  LDC R0, c[0x0][0x360] ;  /* 0x0000d800ff007b82 */ /* 0x000e620000000800 */
[----:B0-----:R-:W-:-:S13]  /*0070*/  ISETP.NE.AND P0, PT, R11, RZ, PT ;  /* 0x000000ff0b00720c */ /* 0x001fda0003f05270 */
[----:B------:R-:W0:Y:S01]  /*0080*/  @!P0 S2R R3, SR_CgaCtaId ;  /* 0x0000000000038919 */ /* 0x000e220000008800 */
[----:B------:R-:W-:-:S04]  /*0090*/  @!P0 MOV R2, 0x400 ;  /* 0x0000040000028802 */ /* 0x000fc80000000f00 */
[----:B0-----:R-:W-:Y:S01]  /*00a0*/  @!P0 LEA R2, R3, R2, 0x18 ;  /* 0x0000000203028211 */ /* 0x001fe200078ec0ff */
[----:B-1----:R-:W-:-:S04]  /*00b0*/  IMAD R3, R0, UR4, R11 ;  /* 0x0000000400037c24 */ /* 0x002fc8000f8e020b */
[----:B------:R0:W-:Y:S01]  /*00c0*/  @!P0 STS [R2+0x200], RZ ;  /* 0x000200ff02008388 */ /* 0x0001e20000000800 */
[----:B------:R-:W-:Y:S01]  /*00d0*/  BAR.SYNC.DEFER_BLOCKING 0x0 ;  /* 0x0000000000007b1d */ /* 0x000fe20000010000 */
[----:B--2---:R-:W-:-:S13]  /*00e0*/  ISETP.GE.U32.AND P0, PT, R3, UR5, PT ;  /* 0x0000000503007c0c */ /* 0x004fda000bf06070 */
[----:B0--3--:R-:W-:Y:S05]  /*00f0*/  @P0 BRA `(.L_x_1) ;  /* 0x0000000000fc0947 */ /* 0x009fea0003800000 */
[----:B------:R-:W0:Y:S02]  /*0100*/  LDC.64 R4, c[0x0][0x3a0] ;  /* 0x0000e800ff047b82 */ /* 0x000e240000000a00 */
[----:B0-----:R-:W-:-:S06]  /*0110*/  IMAD.WIDE.U32 R4, R3, 0x4, R4 ;  /* 0x0000000403047825 */ /* 0x001fcc00078e0004 */
[----:B------:R-:W0:Y:S01]  /*0120*/  LDC.64 R2, c[0x0][0x380] ;  /* 0x0000e000ff027b82 */ /* 0x000e220000000a00 */
[----:B------:R-:W2:Y:S02]  /*0130*/  LDG.E R5, desc[UR6][R4.64] ;  /* 0x0000000604057981 */ /* 0x000ea4000c1e1900 */
[C---:B--2---:R-:W-:Y:S02]  /*0140*/  VIADD R9, R5.reuse, 0x1 ;  /* 0x0000000105097836 */ /* 0x044fe40000000000 */
[----:B0-----:R-:W-:-:S04]  /*0150*/  IMAD.WIDE.U32 R6, R5, 0x4, R2 ;  /* 0x0000000405067825 */ /* 0x001fc800078e0002 */
[----:B------:R-:W-:Y:S01]  /*0160*/  IMAD.WIDE.U32 R2, R9, 0x4, R2 ;  /* 0x0000000409027825 */ /* 0x000fe200078e0002 */
[----:B------:R-:W2:Y:S04]  /*0170*/  LDG.E R13, desc[UR6][R6.64] ;  /* 0x00000006060d7981 */ /* 0x000ea8000c1e1900 */
[----:B------:R-:W2:Y:S02]  /*0180*/  LDG.E R8, desc[UR6][R2.64] ;  /* 0x0000000602087981 */ /* 0x000ea4000c1e1900 */
[----:B--2---:R-:W-:-:S13]  /*0190*/  ISETP.GE.U32.AND P0, PT, R13, R8, PT ;  /* 0x000000080d00720c */ /* 0x004fda0003f06070 */
[----:B------:R-:W-:Y:S05]  /*01a0*/  @P0 BRA `(.L_x_1) ;  /* 0x0000000000d00947 */ /* 0x000fea0003800000 */
[----:B------:R-:W0:Y:S08]  /*01b0*/  LDC.64 R4, c[0x0][0x3a8] ;  /* 0x0000ea00ff047b82 */ /* 0x000e300000000a00 */
[----:B------:R-:W1:Y:S08]  /*01c0*/  LDC.64 R6, c[0x0][0x388] ;  /* 0x0000e200ff067b82 */ /* 0x000e700000000a00 */
[----:B------:R-:W2:Y:S02]  /*01d0*/  LDC.64 R8, c[0x0][0x398] ;  /* 0x0000e600ff087b82 */ /* 0x000ea40000000a00 */
.L_x_4:
[----:B-12---:R-:W-:-:S06]  /*01e0*/  IMAD.WIDE.U32 R14, R13, 0x4, R6 ;  /* 0x000000040d0e7825 */ /* 0x006fcc00078e0006 */
[----:B------:R-:W2:Y:S01]  /*01f0*/  LDG.E R15, desc[UR6][R14.64] ;  /* 0x000000060e0f7981 */ /* 0x000ea2000c1e1900 */
[----:B------:R-:W1:Y:S01]  /*0200*/  LDC R19, c[0x0][0x3c0] ;  /* 0x0000f000ff137b82 */ /* 0x000e620000000800 */
[----:B------:R-:W-:Y:S02]  /*0210*/  IMAD.MOV.U32 R18, RZ, RZ, -0x1 ;  /* 0xffffffffff127424 */ /* 0x000fe400078e00ff */
[----:B--2---:R-:W-:-:S06]  /*0220*/  IMAD.WIDE.U32 R16, R15, 0x4, R8 ;  /* 0x000000040f107825 */ /* 0x004fcc00078e0008 */
[----:B-1----:R-:W2:Y:S01]  /*0230*/  ATOMG.E.CAS.STRONG.GPU PT, R16, [R16], R18, R19 ;  /* 0x00000012101073a9 */ /* 0x002ea200001ee113 */
[----:B------:R-:W-:Y:S01]  /*0240*/  BSSY.RECONVERGENT B1, `(.L_x_2) ;  /* 0x0000026000017945 */ /* 0x000fe20003800200 */
[----:B--2---:R-:W-:-:S13]  /*0250*/  ISETP.NE.AND P0, PT, R16, -0x1, PT ;  /* 0xffffffff1000780c */ /* 0x004fda0003f05270 */
[----:B------:R-:W-:Y:S05]  /*0260*/  @P0 BRA `(.L_x_3) ;  /* 0x00000000008c0947 */ /* 0x000fea0003800000 */
[----:B------:R-:W1:Y:S01]  /*0270*/  S2R R12, SR_LANEID ;  /* 0x00000000000c7919 */ /* 0x000e620000000000 */
[----:B------:R-:W-:Y:S01]  /*0280*/  VOTEU.ANY UR4, UPT, PT ;  /* 0x0000000000047886 */ /* 0x000fe200038e0100 */
[----:B------:R-:W-:Y:S01]  /*0290*/  MOV R17, 0x400 ;  /* 0x0000040000117802 */ /* 0x000fe20000000f00 */
[----:B------:R-:W1:Y:S01]  /*02a0*/  FLO.U32 R21, UR4 ;  /* 0x0000000400157d00 */ /* 0x000e6200080e0000 */
[----:B------:R-:W2:Y:S03]  /*02b0*/  S2R R10, SR_CgaCtaId ;  /* 0x00000000000a7919 */ /* 0x000ea60000008800 */
[----:B------:R-:W-:Y:S01]  /*02c0*/  VIADD R19, R17, 0x200 ;  /* 0x0000020011137836 */ /* 0x000fe20000000000 */
[----:B------:R-:W3:Y:S03]  /*02d0*/  S2R R14, SR_LTMASK ;  /* 0x00000000000e7919 */ /* 0x000ee60000003900 */
[----:B------:R-:W4:Y:S01]  /*02e0*/  POPC R18, UR4 ;  /* 0x0000000400127d09 */ /* 0x000f220008000000 */
[----:B-1----:R-:W-:-:S02]  /*02f0*/  ISETP.EQ.U32.AND P0, PT, R21, R12, PT ;  /* 0x0000000c1500720c */ /* 0x002fc40003f02070 */
[----:B--2---:R-:W-:Y:S02]  /*0300*/  LEA R19, R10, R19, 0x18 ;  /* 0x000000130a137211 */ /* 0x004fe400078ec0ff */
[----:B---3--:R-:W-:-:S04]  /*0310*/  LOP3.LUT R20, R14, UR4, RZ, 0xc0, !PT ;  /* 0x000000040e147c12 */ /* 0x008fc8000f8ec0ff */
[----:B------:R-:W1:Y:S05]  /*0320*/  POPC R23, R20 ;  /* 0x0000001400177309 */ /* 0x000e6a0000000000 */
[----:B----4-:R-:W2:Y:S04]  /*0330*/  @P0 ATOMS.ADD R18, [R19], R18 ;  /* 0x000000121312038c */ /* 0x010ea80000000000 */
[----:B--2---:R-:W1:Y:S02]  /*0340*/  SHFL.IDX PT, R16, R18, R21, 0x1f ;  /* 0x00001f1512107589 */ /* 0x004e6400000e0000 */
[----:B-1----:R-:W-:-:S05]  /*0350*/  IMAD.IADD R16, R16, 0x1, R23 ;  /* 0x0000000110107824 */ /* 0x002fca00078e0217 */
[----:B------:R-:W-:-:S13]  /*0360*/  ISETP.GT.U32.AND P0, PT, R16, 0x7f, PT ;  /* 0x0000007f1000780c */ /* 0x000fda0003f04070 */
[----:B------:R-:W-:-:S05]  /*0370*/  @!P0 LEA R23, R10, R17, 0x18 ;  /* 0x000000110a178211 */ /* 0x000fca00078ec0ff */
[----:B------:R-:W-:-:S05]  /*0380*/  @!P0 IMAD R16, R16, 0x4, R23 ;  /* 0x0000000410108824 */ /* 0x000fca00078e0217 */
[----:B------:R1:W-:Y:S01]  /*0390*/  @!P0 STS [R16], R15 ;  /* 0x0000000f10008388 */ /* 0x0003e20000000800 */
[----:B------:R-:W-:Y:S05]  /*03a0*/  @!P0 BRA `(.L_x_3) ;  /* 0x00000000003c8947 */ /* 0x000fea0003800000 */
[----:B------:R-:W-:Y:S01]  /*03b0*/  VOTEU.ANY UR4, UPT, PT ;  /* 0x0000000000047886 */ /* 0x000fe200038e0100 */
[----:B------:R-:W2:Y:S01]  /*03c0*/  LDC.64 R18, c[0x0][0x3b8] ;  /* 0x0000ee00ff127b82 */ /* 0x000ea20000000a00 */
[----:B------:R-:W3:Y:S08]  /*03d0*/  FLO.U32 R25, UR4 ;  /* 0x0000000400197d00 */ /* 0x000ef000080e0000 */
[----:B------:R-:W2:Y:S01]  /*03e0*/  POPC R23, UR4 ;  /* 0x0000000400177d09 */ /* 0x000ea20008000000 */
[----:B---3--:R-:W-:-:S13]  /*03f0*/  ISETP.EQ.U32.AND P0, PT, R25, R12, PT ;  /* 0x0000000c1900720c */ /* 0x008fda0003f02070 */
[----:B--2---:R-:W2:Y:S01]  /*0400*/  @P0 ATOMG.E.ADD.STRONG.GPU PT, R18, desc[UR6][R18.64], R23 ;  /* 0x80000017121209a8 */ /* 0x004ea200081ef106 */
[----:B------:R-:W-:Y:S02]  /*0410*/  LOP3.LUT R14, R14, UR4, RZ, 0xc0, !PT ;  /* 0x000000040e0e7c12 */ /* 0x000fe4000f8ec0ff */
[----:B------:R-:W-:Y:S01]  /*0420*/  LEA R27, R10, R17, 0x18 ;  /* 0x000000110a1b7211 */ /* 0x000fe200078ec0ff */
[----:B------:R-:W-:-:S03]  /*0430*/  IMAD.MOV.U32 R10, RZ, RZ, 0x80 ;  /* 0x00000080ff0a7424 */ /* 0x000fc600078e00ff */
[----:B------:R-:W3:Y:S02]  /*0440*/  POPC R14, R14 ;  /* 0x0000000e000e7309 */ /* 0x000ee40000000000 */
[----:B------:R-:W-:Y:S04]  /*0450*/  STS [R27+0x200], R10 ;  /* 0x0002000a1b007388 */ /* 0x000fe80000000800 */
[----:B--2---:R-:W3:Y:S02]  /*0460*/  SHFL.IDX PT, R21, R18, R25, 0x1f ;  /* 0x00001f1912157589 */ /* 0x004ee400000e0000 */
[----:B---3--:R-:W-:-:S04]  /*0470*/  IMAD.IADD R21, R21, 0x1, R14 ;  /* 0x0000000115157824 */ /* 0x008fc800078e020e */
[----:B01----:R-:W-:-:S05]  /*0480*/  IMAD.WIDE.U32 R16, R21, 0x4, R4 ;  /* 0x0000000415107825 */ /* 0x003fca00078e0004 */
[----:B------:R2:W-:Y:S02]  /*0490*/  STG.E desc[UR6][R16.64], R15 ;  /* 0x0000000f10007986 */ /* 0x0005e4000c101906 */
.L_x_3:
[----:B------:R-:W-:Y:S05]  /*04a0*/  BSYNC.RECONVERGENT B1 ;  /* 0x0000000000017941 */ /* 0x000fea0003800200 */
.L_x_2:
[----:B------:R-:W3:Y:S01]  /*04b0*/  LDG.E R10, desc[UR6][R2.64] ;  /* 0x00000006020a7981 */ /* 0x000ee2000c1e1900 */
[----:B------:R-:W-:-:S05]  /*04c0*/  VIADD R13, R13, 0x1 ;  /* 0x000000010d0d7836 */ /* 0x000fca0000000000 */
[----:B---3--:R-:W-:-:S13]  /*04d0*/  ISETP.GE.U32.AND P0, PT, R13, R10, PT ;  /* 0x0000000a0d00720c */ /* 0x008fda0003f06070 */
[----:B------:R-:W-:Y:S05]  /*04e0*/  @!P0 BRA `(.L_x_4) ;  /* 0xfffffffc003c8947 */ /* 0x000fea000383ffff */
.L_x_1:
[----:B------:R-:W-:Y:S05]  /*04f0*/  BSYNC.RECONVERGENT B0 ;  /* 0x0000000000007941 */ /* 0x000fea0003800200 */
.L_x_0:
[----:B------:R-:W-:Y:S01]  /*0500*/  BAR.SYNC.DEFER_BLOCKING 0x0 ;  /* 0x0000000000007b1d */ /* 0x000fe20000010000 */
[----:B------:R-:W-:-:S05]  /*0510*/  ISETP.NE.AND P0, PT, R11, RZ, PT ;  /* 0x000000ff0b00720c */ /* 0x000fca0003f05270 */
[----:B------:R-:W-:Y:S08]  /*0520*/  BSSY.RECONVERGENT B0, `(.L_x_5) ;  /* 0x0000014000007945 */ /* 0x000ff00003800200 */
[----:B------:R-:W-:Y:S05]  /*0530*/  @P0 BRA `(.L_x_6) ;  /* 0x0000000000480947 */ /* 0x000fea0003800000 */
[----:B------:R-:W3:Y:S01]  /*0540*/  S2UR UR5, SR_CgaCtaId ;  /* 0x00000000000579c3 */ /* 0x000ee20000008800 */
[----:B------:R-:W-:Y:S01]  /*0550*/  UMOV UR4, 0x400 ;  /* 0x0000040000047882 */ /* 0x000fe20000000000 */
[----:B0-----:R-:W0:Y:S06]  /*0560*/  S2R R5, SR_LANEID ;  /* 0x0000000000057919 */ /* 0x001e2c0000000000 */
[----:B------:R-:W4:Y:S01]  /*0570*/  LDC.64 R2, c[0x0][0x3b8] ;  /* 0x0000ee00ff027b82 */ /* 0x000f220000000a00 */
[----:B---3--:R-:W-:-:S03]  /*0580*/  ULEA UR4, UR5, UR4, 0x18 ;  /* 0x0000000405047291 */ /* 0x008fc6000f8ec0ff */
[----:B------:R-:W-:Y:S02]  /*0590*/  VOTEU.ANY UR5, UPT, PT ;  /* 0x0000000000057886 */ /* 0x000fe400038e0100 */
[----:B------:R-:W0:Y:S01]  /*05a0*/  FLO.U32 R6, UR5 ;  /* 0x0000000500067d00 */ /* 0x000e2200080e0000 */
[----:B------:R-:W-:-:S03]  /*05b0*/  UPOPC UR8, UR5 ;  /* 0x00000005000872bf */ /* 0x000fc60008000000 */
[----:B------:R-:W3:Y:S01]  /*05c0*/  LDS R4, [UR4+0x200] ;  /* 0x00020004ff047984 */ /* 0x000ee20008000800 */
[----:B0-----:R-:W-:Y:S02]  /*05d0*/  ISETP.EQ.U32.AND P0, PT, R6, R5, PT ;  /* 0x000000050600720c */ /* 0x001fe40003f02070 */
[----:B---3--:R-:W-:-:S11]  /*05e0*/  IMAD R5, R4, UR8, RZ ;  /* 0x0000000804057c24 */ /* 0x008fd6000f8e02ff */
[----:B----4-:R-:W3:Y:S01]  /*05f0*/  @P0 ATOMG.E.ADD.STRONG.GPU PT, R3, desc[UR6][R2.64], R5 ;  /* 0x80000005020309a8 */ /* 0x010ee200081ef106 */
[----:B------:R-:W0:Y:S02]  /*0600*/  S2R R8, SR_LTMASK ;  /* 0x0000000000087919 */ /* 0x000e240000003900 */
[----:B0-----:R-:W-:-:S06]  /*0610*/  LOP3.LUT R8, R8, UR5, RZ, 0xc0, !PT ;  /* 0x0000000508087c12 */ /* 0x001fcc000f8ec0ff */
[----:B------:R-:W0:Y:S01]  /*0620*/  POPC R8, R8 ;  /* 0x0000000800087309 */ /* 0x000e220000000000 */
[----:B---3--:R-:W0:Y:S02]  /*0630*/  SHFL.IDX PT, R7, R3, R6, 0x1f ;  /* 0x00001f0603077589 */ /* 0x008e2400000e0000 */
[----:B0-----:R-:W-:-:S05]  /*0640*/  IMAD R4, R4, R8, R7 ;  /* 0x0000000804047224 */ /* 0x001fca00078e0207 */
[----:B------:R3:W-:Y:S02]  /*0650*/  STS [UR4+0x204], R4 ;  /* 0x00020404ff007988 */ /* 0x0007e40008000804 */
.L_x_6:
[----:B------:R-:W-:Y:S05]  /*0660*/  BSYNC.RECONVERGENT B0 ;  /* 0x0000000000007941 */ /* 0x000fea0003800200 */
.L_x_5:
[----:B------:R-:W4:Y:S08]  /*0670*/  S2UR UR5, SR_CgaCtaId ;  /* 0x00000000000579c3 */ /* 0x000f300000008800 */
[----:B------:R-:W-:Y:S06]  /*0680*/  BAR.SYNC.DEFER_BLOCKING 0x0 ;  /* 0x0000000000007b1d */ /* 0x000fec0000010000 */
[----:B------:R-:W-:-:S02]  /*0690*/  UMOV UR4, 0x400 ;  /* 0x0000040000047882 */ /* 0x000fc40000000000 */
[----:B----4-:R-:W-:-:S09]  /*06a0*/  ULEA UR4, UR5, UR4, 0x18 ;  /* 0x0000000405047291 */ /* 0x010fd2000f8ec0ff */
[----:B------:R-:W4:Y:S02]  /*06b0*/  LDS.64 R6, [UR4+0x200] ;  /* 0x00020004ff067984 */ /* 0x000f240008000a00 */
[----:B----4-:R-:W-:-:S13]  /*06c0*/  ISETP.GE.U32.AND P0, PT, R11, R6, PT ;  /* 0x000000060b00720c */ /* 0x010fda0003f06070 */
[----:B------:R-:W-:Y:S05]  /*06d0*/  @P0 EXIT ;  /* 0x000000000000094d */ /* 0x000fea0003800000 */
[----:B0--3--:R-:W0:Y:S02]  /*06e0*/  LDC.64 R4, c[0x0][0x3a8] ;  /* 0x0000ea00ff047b82 */ /* 0x009e240000000a00 */
.L_x_7:
[C---:B------:R-:W-:Y:S01]  /*06f0*/  LEA R8, R11.reuse, UR4, 0x2 ;  /* 0x000000040b087c11 */ /* 0x040fe2000f8e10ff */
[----:B---3--:R-:W-:Y:S02]  /*0700*/  IMAD.IADD R3, R11, 0x1, R7 ;  /* 0x000000010b037824 */ /* 0x008fe400078e0207 */
[----:B------:R-:W-:Y:S02]  /*0710*/  IMAD.IADD R11, R0, 0x1, R11 ;  /* 0x00000001000b7824 */ /* 0x000fe400078e020b */
[----:B------:R-:W3:Y:S01]  /*0720*/  LDS R9, [R8] ;  /* 0x0000000008097984 */ /* 0x000ee20000000800 */
[----:B0-----:R-:W-:Y:S02]  /*0730*/  IMAD.WIDE.U32 R2, R3, 0x4, R4 ;  /* 0x0000000403027825 */ /* 0x001fe400078e0004 */
[----:B------:R-:W-:-:S03]  /*0740*/  ISETP.GE.U32.AND P0, PT, R11, R6, PT ;  /* 0x000000060b00720c */ /* 0x000fc60003f06070 */
[----:B---3--:R3:W-:Y:S10]  /*0750*/  STG.E desc[UR6][R2.64], R9 ;  /* 0x0000000902007986 */ /* 0x0087f4000c101906 */
[----:B------:R-:W-:Y:S05]  /*0760*/  @!P0 BRA `(.L_x_7) ;  /* 0xfffffffc00e08947 */ /* 0x000fea000383ffff */
[----:B------:R-:W-:Y:S05]  /*0770*/  EXIT ;  /* 0x000000000000794d */ /* 0x000fea0003800000 */
.L_x_8:
[----:B------:R-:W-:-:S00]  /*0780*/  BRA `(.L_x_8) ;  /* 0xfffffffc00fc7947 */ /* 0x000fc0000383ffff */
[----:B------:R-:W-:-:S00]  /*0790*/  NOP ;  /* 0x0000000000007918 */ /* 0x000fc00000000000 */
        /* <DEDUP_REMOVED lines=14> */
.L_x_9:


//--------------------- .nv.shared._Z10bfs_kernel8CSRGraphPjS0_S0_jS0_j --------------------------
	.section	.nv.shared._Z10bfs_kernel8CSRGraphPjS0_S0_jS0_j,"aw",@nobits
	.sectionflags	@""
	.align	4
.nv.shared._Z10bfs_kernel8CSRGraphPjS0_S0_jS0_j:
	.zero		1544


//--------------------- .nv.shared.reserved.0     --------------------------
	.section	.nv.shared.reserved.0,"aw",@nobits
	.weak		__nv_reservedSMEM_offset_0_alias
	.size		__nv_reservedSMEM_offset_0_alias, 0, 64
	.other		__nv_reservedSMEM_offset_0_alias,@"STO_CUDA_RESERVED_SHARED STV_DEFAULT"
__nv_reservedSMEM_offset_0_alias:
	.zero		0
	.zero		64


//--------------------- .nv.constant0._Z10bfs_kernel8CSRGraphPjS0_S0_jS0_j --------------------------
	.section	.nv.constant0._Z10bfs_kernel8CSRGraphPjS0_S0_jS0_j,"a",@progbits
	.sectionflags	@""
	.align	4
.nv.constant0._Z10bfs_kernel8CSRGraphPjS0_S0_jS0_j:
	.zero		964


//--------------------- SYMBOLS --------------------------

	.type		.nv.reservedSmem.offset0,@object
	.size		.nv.reservedSmem.offset0,0x4
	.type		.nv.reservedSmem.cap,@object
	.size		.nv.reservedSmem.cap,0x4
